//
// Generated by NVIDIA NVVM Compiler
//
// Compiler Build ID: CL-36424714
// Cuda compilation tools, release 13.0, V13.0.88
// Based on NVVM 20.0.0
//

.version 9.0
.target sm_100
.address_size 64

	// .globl	_Z4drawPc

.visible .entry _Z4drawPc(
	.param .u64 .ptr .align 1 _Z4drawPc_param_0
)
{
	.reg .pred 	%p<5>;
	.reg .b16 	%rs<2>;
	.reg .b32 	%r<11>;
	.reg .b32 	%f<11>;
	.reg .b64 	%rd<5>;

	ld.param.u64 	%rd1, [_Z4drawPc_param_0];
	mov.u32 	%r3, %ctaid.x;
	mov.u32 	%r4, %ntid.x;
	mov.u32 	%r5, %tid.x;
	mad.lo.s32 	%r1, %r3, %r4, %r5;
	mov.u32 	%r6, %ctaid.y;
	mov.u32 	%r7, %ntid.y;
	mov.u32 	%r8, %tid.y;
	mad.lo.s32 	%r9, %r6, %r7, %r8;
	setp.gt.s32 	%p1, %r1, 47;
	setp.gt.u32 	%p2, %r9, 23;
	or.pred  	%p3, %p1, %p2;
	@%p3 bra 	$L__BB0_2;
	cvta.to.global.u64 	%rd2, %rd1;
	cvt.rn.f32.s32 	%f1, %r1;
	add.f32 	%f2, %f1, 0fC1C00000;
	cvt.rn.f32.u32 	%f3, %r9;
	add.f32 	%f4, %f3, 0fC1400000;
	add.f32 	%f5, %f4, %f4;
	mul.f32 	%f6, %f5, %f5;
	fma.rn.f32 	%f7, %f2, %f2, %f6;
	sqrt.rn.f32 	%f8, %f7;
	add.f32 	%f9, %f8, 0fC1A00000;
	abs.f32 	%f10, %f9;
	setp.lt.f32 	%p4, %f10, 0f40066666;
	selp.b16 	%rs1, 42, 32, %p4;
	mad.lo.s32 	%r10, %r9, 48, %r1;
	cvt.s64.s32 	%rd3, %r10;
	add.s64 	%rd4, %rd2, %rd3;
	st.global.u8 	[%rd4], %rs1;
$L__BB0_2:
	ret;

}


// ===== COMPILED SASS (sm_100) =====

	.target	sm_100

	.elftype	@"ET_EXEC"


//--------------------- .note.nv.tkinfo           --------------------------
	.section	.note.nv.tkinfo,"",@"SHT_NOTE"
	.sectionflags	@"SHF_NOTE_NV_TKINFO"
	.tkinfo
        /*0018*/ 	.word	0x00000002
        /*0030*/ 	.string	""
        /*0030*/ 	.string	"ptxas"
        /*0030*/ 	.string	"Cuda compilation tools, release 13.0, V13.0.88"
        /*0030*/ 	.string	"Build cuda_13.0.r13.0/compiler.36424714_0"
        /*0030*/ 	.string	"-arch sm_100 -m 64 "



//--------------------- .note.nv.cuinfo           --------------------------
	.section	.note.nv.cuinfo,"",@"SHT_NOTE"
	.sectionflags	@"SHF_NOTE_NV_CUINFO"
        /*0018*/ 	.short	0x0002
        /*001a*/ 	.short	0x0064
        /*001c*/ 	.short	0x0082
	.zero		2


//--------------------- .nv.info                  --------------------------
	.section	.nv.info,"",@"SHT_CUDA_INFO"
	.align	4


	//----- nvinfo : EIATTR_REGCOUNT
	.align		4
        /*0000*/ 	.byte	0x04, 0x2f
        /*0002*/ 	.short	(.L_1 - .L_0)
	.align		4
.L_0:
        /*0004*/ 	.word	index@(_Z4drawPc)
        /*0008*/ 	.word	0x0000000c


	//----- nvinfo : EIATTR_FRAME_SIZE
	.align		4
.L_1:
        /*000c*/ 	.byte	0x04, 0x11
        /*000e*/ 	.short	(.L_3 - .L_2)
	.align		4
.L_2:
        /*0010*/ 	.word	index@($__internal_0_$__cuda_sm20_sqrt_rn_f32_slowpath)
        /*0014*/ 	.word	0x00000000


	//----- nvinfo : EIATTR_FRAME_SIZE
	.align		4
.L_3:
        /*0018*/ 	.byte	0x04, 0x11
        /*001a*/ 	.short	(.L_5 - .L_4)
	.align		4
.L_4:
        /*001c*/ 	.word	index@(_Z4drawPc)
        /*0020*/ 	.word	0x00000000


	//----- nvinfo : EIATTR_MIN_STACK_SIZE
	.align		4
.L_5:
        /*0024*/ 	.byte	0x04, 0x12
        /*0026*/ 	.short	(.L_7 - .L_6)
	.align		4
.L_6:
        /*0028*/ 	.word	index@(_Z4drawPc)
        /*002c*/ 	.word	0x00000000
.L_7:


//--------------------- .nv.compat                --------------------------
	.section	.nv.compat,"",@"SHT_CUDA_COMPAT_INFO"
	.align	4
        /*0000*/ 	.byte	0x02, 0x09, 0x00, 0x00, 0x02, 0x02, 0x01, 0x00, 0x02, 0x05, 0x05, 0x00, 0x03, 0x07, 0x01, 0x01
        /*0010*/ 	.byte	0x02, 0x03, 0x00, 0x00, 0x02, 0x06, 0x01, 0x00, 0x04, 0x0b, 0x08, 0x00, 0x01, 0x00, 0x00, 0x00
        /*0020*/ 	.byte	0x00, 0x00, 0x00, 0x00


//--------------------- .nv.info._Z4drawPc        --------------------------
	.section	.nv.info._Z4drawPc,"",@"SHT_CUDA_INFO"
	.sectionflags	@""
	.align	4


	//----- nvinfo : EIATTR_CUDA_API_VERSION
	.align		4
        /*0000*/ 	.byte	0x04, 0x37
        /*0002*/ 	.short	(.L_9 - .L_8)
.L_8:
        /*0004*/ 	.word	0x00000082


	//----- nvinfo : EIATTR_KPARAM_INFO
	.align		4
.L_9:
        /*0008*/ 	.byte	0x04, 0x17
        /*000a*/ 	.short	(.L_11 - .L_10)
.L_10:
        /*000c*/ 	.word	0x00000000
        /*0010*/ 	.short	0x0000
        /*0012*/ 	.short	0x0000
        /*0014*/ 	.byte	0x00, 0xf5, 0x21, 0x00


	//----- nvinfo : EIATTR_SPARSE_MMA_MASK
	.align		4
.L_11:
        /*0018*/ 	.byte	0x03, 0x50
        /*001a*/ 	.short	0x0000


	//----- nvinfo : EIATTR_MAXREG_COUNT
	.align		4
        /*001c*/ 	.byte	0x03, 0x1b
        /*001e*/ 	.short	0x00ff


	//----- nvinfo : EIATTR_MERCURY_ISA_VERSION
	.align		4
        /*0020*/ 	.byte	0x03, 0x5f
        /*0022*/ 	.short	0x0101


	//----- nvinfo : EIATTR_VRC_CTA_INIT_COUNT
	.align		4
        /*0024*/ 	.byte	0x02, 0x4a
	.zero		1
	.zero		1


	//----- nvinfo : EIATTR_EXIT_INSTR_OFFSETS
	.align		4
        /*0028*/ 	.byte	0x04, 0x1c
        /*002a*/ 	.short	(.L_13 - .L_12)


	//   ....[0]....
.L_12:
        /*002c*/ 	.word	0x000000b0


	//   ....[1]....
        /*0030*/ 	.word	0x000002a0


	//----- nvinfo : EIATTR_CRS_STACK_SIZE
	.align		4
.L_13:
        /*0034*/ 	.byte	0x04, 0x1e
        /*0036*/ 	.short	(.L_15 - .L_14)
.L_14:
        /*0038*/ 	.word	0x00000000


	//----- nvinfo : EIATTR_CBANK_PARAM_SIZE
	.align		4
.L_15:
        /*003c*/ 	.byte	0x03, 0x19
        /*003e*/ 	.short	0x0008


	//----- nvinfo : EIATTR_PARAM_CBANK
	.align		4
        /*0040*/ 	.byte	0x04, 0x0a
        /*0042*/ 	.short	(.L_17 - .L_16)
	.align		4
.L_16:
        /*0044*/ 	.word	index@(.nv.constant0._Z4drawPc)
        /*0048*/ 	.short	0x0380
        /*004a*/ 	.short	0x0008


	//----- nvinfo : EIATTR_SW_WAR
	.align		4
.L_17:
        /*004c*/ 	.byte	0x04, 0x36
        /*004e*/ 	.short	(.L_19 - .L_18)
.L_18:
        /*0050*/ 	.word	0x00000008
.L_19:


//--------------------- .nv.callgraph             --------------------------
	.section	.nv.callgraph,"",@"SHT_CUDA_CALLGRAPH"
	.align	4
	.sectionentsize	8
	.align		4
        /*0000*/ 	.word	0x00000000
	.align		4
        /*0004*/ 	.word	0xffffffff
	.align		4
        /*0008*/ 	.word	0x00000000
	.align		4
        /*000c*/ 	.word	0xfffffffe
	.align		4
        /*0010*/ 	.word	0x00000000
	.align		4
        /*0014*/ 	.word	0xfffffffd
	.align		4
        /*0018*/ 	.word	0x00000000
	.align		4
        /*001c*/ 	.word	0xfffffffc


//--------------------- .text._Z4drawPc           --------------------------
	.section	.text._Z4drawPc,"ax",@progbits
	.align	128
        .global         _Z4drawPc
        .type           _Z4drawPc,@function
        .size           _Z4drawPc,(.L_x_5 - _Z4drawPc)
        .other          _Z4drawPc,@"STO_CUDA_ENTRY STV_DEFAULT"
_Z4drawPc:
.text._Z4drawPc:
[----:B------:R-:W-:Y:S01]  /*0000*/  LDC R1, c[0x0][0x37c] ;  /* 0x0000df00ff017b82 */ /* 0x000fe20000000800 */
[----:B------:R-:W0:Y:S07]  /*0010*/  S2R R5, SR_TID.Y ;  /* 0x0000000000057919 */ /* 0x000e2e0000002200 */
[----:B------:R-:W1:Y:S01]  /*0020*/  LDC R3, c[0x0][0x360] ;  /* 0x0000d800ff037b82 */ /* 0x000e620000000800 */
[----:B------:R-:W1:Y:S07]  /*0030*/  S2R R0, SR_TID.X ;  /* 0x0000000000007919 */ /* 0x000e6e0000002100 */
[----:B------:R-:W0:Y:S08]  /*0040*/  S2UR UR5, SR_CTAID.Y ;  /* 0x00000000000579c3 */ /* 0x000e300000002600 */
[----:B------:R-:W0:Y:S08]  /*0050*/  LDC R2, c[0x0][0x364] ;  /* 0x0000d900ff027b82 */ /* 0x000e300000000800 */
[----:B------:R-:W1:Y:S01]  /*0060*/  S2UR UR4, SR_CTAID.X ;  /* 0x00000000000479c3 */ /* 0x000e620000002500 */
[----:B0-----:R-:W-:-:S05]  /*0070*/  IMAD R2, R2, UR5, R5 ;  /* 0x0000000502027c24 */ /* 0x001fca000f8e0205 */
[----:B------:R-:W-:Y:S01]  /*0080*/  ISETP.GT.U32.AND P0, PT, R2, 0x17, PT ;  /* 0x000000170200780c */ /* 0x000fe20003f04070 */
[----:B-1----:R-:W-:-:S05]  /*0090*/  IMAD R3, R3, UR4, R0 ;  /* 0x0000000403037c24 */ /* 0x002fca000f8e0200 */
[----:B------:R-:W-:-:S13]  /*00a0*/  ISETP.GT.OR P0, PT, R3, 0x2f, P0 ;  /* 0x0000002f0300780c */ /* 0x000fda0000704670 */
[----:B------:R-:W-:Y:S05]  /*00b0*/  @P0 EXIT ;  /* 0x000000000000094d */ /* 0x000fea0003800000 */
[----:B------:R-:W-:Y:S01]  /*00c0*/  I2FP.F32.U32 R0, R2 ;  /* 0x0000000200007245 */ /* 0x000fe20000201000 */
[----:B------:R-:W0:Y:S01]  /*00d0*/  LDCU.64 UR4, c[0x0][0x358] ;  /* 0x00006b00ff0477ac */ /* 0x000e220008000a00 */
[----:B------:R-:W-:Y:S03]  /*00e0*/  BSSY.RECONVERGENT B0, `(.L_x_0) ;  /* 0x0000012000007945 */ /* 0x000fe60003800200 */
[----:B------:R-:W-:Y:S01]  /*00f0*/  FADD R4, R0, -12 ;  /* 0xc140000000047421 */ /* 0x000fe20000000000 */
[----:B------:R-:W-:-:S03]  /*0100*/  I2FP.F32.S32 R0, R3 ;  /* 0x0000000300007245 */ /* 0x000fc60000201400 */
[----:B------:R-:W-:Y:S02]  /*0110*/  FADD R4, R4, R4 ;  /* 0x0000000404047221 */ /* 0x000fe40000000000 */
[----:B------:R-:W-:Y:S02]  /*0120*/  FADD R0, R0, -24 ;  /* 0xc1c0000000007421 */ /* 0x000fe40000000000 */
[----:B------:R-:W-:-:S04]  /*0130*/  FMUL R5, R4, R4 ;  /* 0x0000000404057220 */ /* 0x000fc80000400000 */
[----:B------:R-:W-:-:S04]  /*0140*/  FFMA R0, R0, R0, R5 ;  /* 0x0000000000007223 */ /* 0x000fc80000000005 */
[----:B------:R1:W2:Y:S01]  /*0150*/  MUFU.RSQ R5, R0 ;  /* 0x0000000000057308 */ /* 0x0002a20000001400 */
[----:B------:R-:W-:-:S04]  /*0160*/  IADD3 R4, PT, PT, R0, -0xd000000, RZ ;  /* 0xf300000000047810 */ /* 0x000fc80007ffe0ff */
[----:B------:R-:W-:-:S13]  /*0170*/  ISETP.GT.U32.AND P0, PT, R4, 0x727fffff, PT ;  /* 0x727fffff0400780c */ /* 0x000fda0003f04070 */
[----:B012---:R-:W-:Y:S05]  /*0180*/  @!P0 BRA `(.L_x_1) ;  /* 0x00000000000c8947 */ /* 0x007fea0003800000 */
[----:B------:R-:W-:-:S07]  /*0190*/  MOV R9, 0x1b0 ;  /* 0x000001b000097802 */ /* 0x000fce0000000f00 */
[----:B------:R-:W-:Y:S05]  /*01a0*/  CALL.REL.NOINC `($__internal_0_$__cuda_sm20_sqrt_rn_f32_slowpath) ;  /* 0x0000000000407944 */ /* 0x000fea0003c00000 */
[----:B------:R-:W-:Y:S05]  /*01b0*/  BRA `(.L_x_2) ;  /* 0x0000000000107947 */ /* 0x000fea0003800000 */
.L_x_1:
[----:B------:R-:W-:Y:S01]  /*01c0*/  FMUL.FTZ R7, R0, R5 ;  /* 0x0000000500077220 */ /* 0x000fe20000410000 */
[----:B------:R-:W-:-:S03]  /*01d0*/  FMUL.FTZ R5, R5, 0.5 ;  /* 0x3f00000005057820 */ /* 0x000fc60000410000 */
[----:B------:R-:W-:-:S04]  /*01e0*/  FFMA R0, -R7, R7, R0 ;  /* 0x0000000707007223 */ /* 0x000fc80000000100 */
[----:B------:R-:W-:-:S07]  /*01f0*/  FFMA R0, R0, R5, R7 ;  /* 0x0000000500007223 */ /* 0x000fce0000000007 */
.L_x_2:
[----:B------:R-:W-:Y:S05]  /*0200*/  BSYNC.RECONVERGENT B0 ;  /* 0x0000000000007941 */ /* 0x000fea0003800200 */
.L_x_0:
[----:B------:R-:W0:Y:S01]  /*0210*/  LDCU.64 UR6, c[0x0][0x380] ;  /* 0x00007000ff0677ac */ /* 0x000e220008000a00 */
[----:B------:R-:W-:Y:S02]  /*0220*/  HFMA2 R5, -RZ, RZ, 0, 2.50339508056640625e-06 ;  /* 0x0000002aff057431 */ /* 0x000fe400000001ff */
[----:B------:R-:W-:Y:S02]  /*0230*/  IMAD R3, R2, 0x30, R3 ;  /* 0x0000003002037824 */ /* 0x000fe400078e0203 */
[----:B------:R-:W-:-:S05]  /*0240*/  FADD R0, R0, -20 ;  /* 0xc1a0000000007421 */ /* 0x000fca0000000000 */
[----:B------:R-:W-:-:S04]  /*0250*/  FSETP.GEU.AND P0, PT, |R0|, 2.0999999046325683594, PT ;  /* 0x400666660000780b */ /* 0x000fc80003f0e200 */
[----:B------:R-:W-:Y:S02]  /*0260*/  SEL R5, R5, 0x20, !P0 ;  /* 0x0000002005057807 */ /* 0x000fe40004000000 */
[----:B0-----:R-:W-:-:S04]  /*0270*/  IADD3 R2, P1, PT, R3, UR6, RZ ;  /* 0x0000000603027c10 */ /* 0x001fc8000ff3e0ff */
[----:B------:R-:W-:-:S05]  /*0280*/  LEA.HI.X.SX32 R3, R3, UR7, 0x1, P1 ;  /* 0x0000000703037c11 */ /* 0x000fca00088f0eff */
[----:B------:R-:W-:Y:S01]  /*0290*/  STG.E.U8 desc[UR4][R2.64], R5 ;  /* 0x0000000502007986 */ /* 0x000fe2000c101104 */
[----:B------:R-:W-:Y:S05]  /*02a0*/  EXIT ;  /* 0x000000000000794d */ /* 0x000fea0003800000 */
        .weak           $__internal_0_$__cuda_sm20_sqrt_rn_f32_slowpath
        .type           $__internal_0_$__cuda_sm20_sqrt_rn_f32_slowpath,@function
        .size           $__internal_0_$__cuda_sm20_sqrt_rn_f32_slowpath,(.L_x_5 - $__internal_0_$__cuda_sm20_sqrt_rn_f32_slowpath)
$__internal_0_$__cuda_sm20_sqrt_rn_f32_slowpath:
[----:B------:R-:W-:-:S13]  /*02b0*/  LOP3.LUT P0, RZ, R0, 0x7fffffff, RZ, 0xc0, !PT ;  /* 0x7fffffff00ff7812 */ /* 0x000fda000780c0ff */
[----:B------:R-:W-:Y:S01]  /*02c0*/  @!P0 MOV R4, R0 ;  /* 0x0000000000048202 */ /* 0x000fe20000000f00 */
[----:B------:R-:W-:Y:S06]  /*02d0*/  @!P0 BRA `(.L_x_3) ;  /* 0x0000000000408947 */ /* 0x000fec0003800000 */
[----:B------:R-:W-:-:S13]  /*02e0*/  FSETP.GEU.FTZ.AND P0, PT, R0, RZ, PT ;  /* 0x000000ff0000720b */ /* 0x000fda0003f1e000 */
[----:B------:R-:W-:Y:S01]  /*02f0*/  @!P0 MOV R4, 0x7fffffff ;  /* 0x7fffffff00048802 */ /* 0x000fe20000000f00 */
[----:B------:R-:W-:Y:S06]  /*0300*/  @!P0 BRA `(.L_x_3) ;  /* 0x0000000000348947 */ /* 0x000fec0003800000 */
[----:B------:R-:W-:-:S13]  /*0310*/  FSETP.GTU.FTZ.AND P0, PT, |R0|, +INF , PT ;  /* 0x7f8000000000780b */ /* 0x000fda0003f1c200 */
[----:B------:R-:W-:Y:S01]  /*0320*/  @P0 FADD.FTZ R4, R0, 1 ;  /* 0x3f80000000040421 */ /* 0x000fe20000010000 */
[----:B------:R-:W-:Y:S06]  /*0330*/  @P0 BRA `(.L_x_3) ;  /* 0x0000000000280947 */ /* 0x000fec0003800000 */
[----:B------:R-:W-:-:S13]  /*0340*/  FSETP.NEU.FTZ.AND P0, PT, |R0|, +INF , PT ;  /* 0x7f8000000000780b */ /* 0x000fda0003f1d200 */
[----:B------:R-:W-:-:S04]  /*0350*/  @P0 FFMA R5, R0, 1.84467440737095516160e+19, RZ ;  /* 0x5f80000000050823 */ /* 0x000fc800000000ff */
[----:B------:R-:W0:Y:S02]  /*0360*/  @P0 MUFU.RSQ R4, R5 ;  /* 0x0000000500040308 */ /* 0x000e240000001400 */
[----:B0-----:R-:W-:Y:S01]  /*0370*/  @P0 FMUL.FTZ R6, R5, R4 ;  /* 0x0000000405060220 */ /* 0x001fe20000410000 */
[----:B------:R-:W-:Y:S01]  /*0380*/  @P0 FMUL.FTZ R8, R4, 0.5 ;  /* 0x3f00000004080820 */ /* 0x000fe20000410000 */
[----:B------:R-:W-:Y:S02]  /*0390*/  @!P0 MOV R4, R0 ;  /* 0x0000000000048202 */ /* 0x000fe40000000f00 */
[----:B------:R-:W-:-:S04]  /*03a0*/  @P0 FADD.FTZ R7, -R6, -RZ ;  /* 0x800000ff06070221 */ /* 0x000fc80000010100 */
[----:B------:R-:W-:-:S04]  /*03b0*/  @P0 FFMA R7, R6, R7, R5 ;  /* 0x0000000706070223 */ /* 0x000fc80000000005 */
[----:B------:R-:W-:-:S04]  /*03c0*/  @P0 FFMA R7, R7, R8, R6 ;  /* 0x0000000807070223 */ /* 0x000fc80000000006 */
[----:B------:R-:W-:-:S07]  /*03d0*/  @P0 FMUL.FTZ R4, R7, 2.3283064365386962891e-10 ;  /* 0x2f80000007040820 */ /* 0x000fce0000410000 */
.L_x_3:
[----:B------:R-:W-:Y:S01]  /*03e0*/  HFMA2 R5, -RZ, RZ, 0, 0 ;  /* 0x00000000ff057431 */ /* 0x000fe200000001ff */
[----:B------:R-:W-:Y:S02]  /*03f0*/  MOV R0, R4 ;  /* 0x0000000400007202 */ /* 0x000fe40000000f00 */
[----:B------:R-:W-:-:S04]  /*0400*/  MOV R4, R9 ;  /* 0x0000000900047202 */ /* 0x000fc80000000f00 */
[----:B------:R-:W-:Y:S05]  /*0410*/  RET.REL.NODEC R4 `(_Z4drawPc) ;  /* 0xfffffff804f87950 */ /* 0x000fea0003c3ffff */
.L_x_4:
[----:B------:R-:W-:-:S00]  /*0420*/  BRA `(.L_x_4) ;  /* 0xfffffffc00fc7947 */ /* 0x000fc0000383ffff */
[----:B------:R-:W-:-:S00]  /*0430*/  NOP ;  /* 0x0000000000007918 */ /* 0x000fc00000000000 */
        /* <DEDUP_REMOVED lines=12> */
.L_x_5:


//--------------------- .nv.shared.reserved.0     --------------------------
	.section	.nv.shared.reserved.0,"aw",@nobits
	.weak		__nv_reservedSMEM_offset_0_alias
	.size		__nv_reservedSMEM_offset_0_alias, 0, 64
	.other		__nv_reservedSMEM_offset_0_alias,@"STO_CUDA_RESERVED_SHARED STV_DEFAULT"
__nv_reservedSMEM_offset_0_alias:
	.zero		0
	.zero		64


//--------------------- .nv.constant0._Z4drawPc   --------------------------
	.section	.nv.constant0._Z4drawPc,"a",@progbits
	.sectionflags	@""
	.align	4
.nv.constant0._Z4drawPc:
	.zero		904


//--------------------- SYMBOLS --------------------------

	.type		.nv.reservedSmem.offset0,@object
	.size		.nv.reservedSmem.offset0,0x4
